	.headerflags	@"EF_CUDA_TEXMODE_UNIFIED EF_CUDA_64BIT_ADDRESS EF_CUDA_ACCELERATORS EF_CUDA_SM90 EF_CUDA_VIRTUAL_SM(EF_CUDA_SM90)"
	.elftype	@"ET_EXEC"


//--------------------- .nv.info                  --------------------------
	.section	.nv.info,"",@"SHT_CUDA_INFO"
	.align	4


	//----- nvinfo : EIATTR_REGCOUNT
	.align		4
        /*0000*/ 	.byte	0x04, 0x2f
        /*0002*/ 	.short	(.L_3 - .L_2)
	.align		4
.L_2:
        /*0004*/ 	.word	index@(triton_poi_fused__native_batch_norm_legit_no_training_add_max_pool2d_with_indices_11)
        /*0008*/ 	.word	0x0000001e


	//----- nvinfo : EIATTR_MIN_STACK_SIZE
	.align		4
.L_3:
        /*000c*/ 	.byte	0x04, 0x12
        /*000e*/ 	.short	(.L_5 - .L_4)
	.align		4
.L_4:
        /*0010*/ 	.word	index@(triton_poi_fused__native_batch_norm_legit_no_training_add_max_pool2d_with_indices_11)
        /*0014*/ 	.word	0x00000000


	//----- nvinfo : EIATTR_FRAME_SIZE
	.align		4
.L_5:
        /*0018*/ 	.byte	0x04, 0x11
        /*001a*/ 	.short	(.L_7 - .L_6)
	.align		4
.L_6:
        /*001c*/ 	.word	index@(triton_poi_fused__native_batch_norm_legit_no_training_add_max_pool2d_with_indices_11)
        /*0020*/ 	.word	0x00000000


	//----- nvinfo : EIATTR_MIN_STACK_SIZE
	.align		4
.L_7:
        /*0024*/ 	.byte	0x04, 0x12
        /*0026*/ 	.short	(.L_9 - .L_8)
	.align		4
.L_8:
        /*0028*/ 	.word	index@(triton_poi_fused__native_batch_norm_legit_no_training_add_max_pool2d_with_indices_11)
        /*002c*/ 	.word	0x00000000
.L_9:


//--------------------- .nv.info.triton_poi_fused__native_batch_norm_legit_no_training_add_max_pool2d_with_indices_11 --------------------------
	.section	.nv.info.triton_poi_fused__native_batch_norm_legit_no_training_add_max_pool2d_with_indices_11,"",@"SHT_CUDA_INFO"
	.sectionflags	@""
	.align	4


	//----- nvinfo : EIATTR_CUDA_API_VERSION
	.align		4
        /*0000*/ 	.byte	0x04, 0x37
        /*0002*/ 	.short	(.L_11 - .L_10)
.L_10:
        /*0004*/ 	.word	0x0000007c


	//----- nvinfo : EIATTR_KPARAM_INFO
	.align		4
.L_11:
        /*0008*/ 	.byte	0x04, 0x17
        /*000a*/ 	.short	(.L_13 - .L_12)
.L_12:
        /*000c*/ 	.word	0x00000000
        /*0010*/ 	.short	0x000c
        /*0012*/ 	.short	0x0060
        /*0014*/ 	.byte	0x00, 0xf0, 0x11, 0x00


	//----- nvinfo : EIATTR_KPARAM_INFO
	.align		4
.L_13:
        /*0018*/ 	.byte	0x04, 0x17
        /*001a*/ 	.short	(.L_15 - .L_14)
.L_14:
        /*001c*/ 	.word	0x00000000
        /*0020*/ 	.short	0x000b
        /*0022*/ 	.short	0x0058
        /*0024*/ 	.byte	0x00, 0xf4, 0x21, 0x00


	//----- nvinfo : EIATTR_KPARAM_INFO
	.align		4
.L_15:
        /*0028*/ 	.byte	0x04, 0x17
        /*002a*/ 	.short	(.L_17 - .L_16)
.L_16:
        /*002c*/ 	.word	0x00000000
        /*0030*/ 	.short	0x000a
        /*0032*/ 	.short	0x0050
        /*0034*/ 	.byte	0x00, 0xf4, 0x21, 0x00


	//----- nvinfo : EIATTR_KPARAM_INFO
	.align		4
.L_17:
        /*0038*/ 	.byte	0x04, 0x17
        /*003a*/ 	.short	(.L_19 - .L_18)
.L_18:
        /*003c*/ 	.word	0x00000000
        /*0040*/ 	.short	0x0009
        /*0042*/ 	.short	0x0048
        /*0044*/ 	.byte	0x00, 0xf4, 0x21, 0x00


	//----- nvinfo : EIATTR_KPARAM_INFO
	.align		4
.L_19:
        /*0048*/ 	.byte	0x04, 0x17
        /*004a*/ 	.short	(.L_21 - .L_20)
.L_20:
        /*004c*/ 	.word	0x00000000
        /*0050*/ 	.short	0x0008
        /*0052*/ 	.short	0x0040
        /*0054*/ 	.byte	0x00, 0xf4, 0x21, 0x00


	//----- nvinfo : EIATTR_KPARAM_INFO
	.align		4
.L_21:
        /*0058*/ 	.byte	0x04, 0x17
        /*005a*/ 	.short	(.L_23 - .L_22)
.L_22:
        /*005c*/ 	.word	0x00000000
        /*0060*/ 	.short	0x0007
        /*0062*/ 	.short	0x0038
        /*0064*/ 	.byte	0x00, 0xf4, 0x21, 0x00


	//----- nvinfo : EIATTR_KPARAM_INFO
	.align		4
.L_23:
        /*0068*/ 	.byte	0x04, 0x17
        /*006a*/ 	.short	(.L_25 - .L_24)
.L_24:
        /*006c*/ 	.word	0x00000000
        /*0070*/ 	.short	0x0006
        /*0072*/ 	.short	0x0030
        /*0074*/ 	.byte	0x00, 0xf4, 0x21, 0x00


	//----- nvinfo : EIATTR_KPARAM_INFO
	.align		4
.L_25:
        /*0078*/ 	.byte	0x04, 0x17
        /*007a*/ 	.short	(.L_27 - .L_26)
.L_26:
        /*007c*/ 	.word	0x00000000
        /*0080*/ 	.short	0x0005
        /*0082*/ 	.short	0x0028
        /*0084*/ 	.byte	0x00, 0xf4, 0x21, 0x00


	//----- nvinfo : EIATTR_KPARAM_INFO
	.align		4
.L_27:
        /*0088*/ 	.byte	0x04, 0x17
        /*008a*/ 	.short	(.L_29 - .L_28)
.L_28:
        /*008c*/ 	.word	0x00000000
        /*0090*/ 	.short	0x0004
        /*0092*/ 	.short	0x0020
        /*0094*/ 	.byte	0x00, 0xf4, 0x21, 0x00


	//----- nvinfo : EIATTR_KPARAM_INFO
	.align		4
.L_29:
        /*0098*/ 	.byte	0x04, 0x17
        /*009a*/ 	.short	(.L_31 - .L_30)
.L_30:
        /*009c*/ 	.word	0x00000000
        /*00a0*/ 	.short	0x0003
        /*00a2*/ 	.short	0x0018
        /*00a4*/ 	.byte	0x00, 0xf4, 0x21, 0x00


	//----- nvinfo : EIATTR_KPARAM_INFO
	.align		4
.L_31:
        /*00a8*/ 	.byte	0x04, 0x17
        /*00aa*/ 	.short	(.L_33 - .L_32)
.L_32:
        /*00ac*/ 	.word	0x00000000
        /*00b0*/ 	.short	0x0002
        /*00b2*/ 	.short	0x0010
        /*00b4*/ 	.byte	0x00, 0xf4, 0x21, 0x00


	//----- nvinfo : EIATTR_KPARAM_INFO
	.align		4
.L_33:
        /*00b8*/ 	.byte	0x04, 0x17
        /*00ba*/ 	.short	(.L_35 - .L_34)
.L_34:
        /*00bc*/ 	.word	0x00000000
        /*00c0*/ 	.short	0x0001
        /*00c2*/ 	.short	0x0008
        /*00c4*/ 	.byte	0x00, 0xf4, 0x21, 0x00


	//----- nvinfo : EIATTR_KPARAM_INFO
	.align		4
.L_35:
        /*00c8*/ 	.byte	0x04, 0x17
        /*00ca*/ 	.short	(.L_37 - .L_36)
.L_36:
        /*00cc*/ 	.word	0x00000000
        /*00d0*/ 	.short	0x0000
        /*00d2*/ 	.short	0x0000
        /*00d4*/ 	.byte	0x00, 0xf4, 0x21, 0x00


	//----- nvinfo : EIATTR_SPARSE_MMA_MASK
	.align		4
.L_37:
        /*00d8*/ 	.byte	0x03, 0x50
        /*00da*/ 	.short	0x0000


	//----- nvinfo : EIATTR_MAXREG_COUNT
	.align		4
        /*00dc*/ 	.byte	0x03, 0x1b
        /*00de*/ 	.short	0x00ff


	//----- nvinfo : EIATTR_EXIT_INSTR_OFFSETS
	.align		4
        /*00e0*/ 	.byte	0x04, 0x1c
        /*00e2*/ 	.short	(.L_39 - .L_38)


	//   ....[0]....
.L_38:
        /*00e4*/ 	.word	0x00000660


	//----- nvinfo : EIATTR_REQNTID
	.align		4
.L_39:
        /*00e8*/ 	.byte	0x04, 0x10
        /*00ea*/ 	.short	(.L_41 - .L_40)
.L_40:
        /*00ec*/ 	.word	0x00000100
        /*00f0*/ 	.word	0x00000001
        /*00f4*/ 	.word	0x00000001


	//----- nvinfo : EIATTR_CBANK_PARAM_SIZE
	.align		4
.L_41:
        /*00f8*/ 	.byte	0x03, 0x19
        /*00fa*/ 	.short	0x0064


	//----- nvinfo : EIATTR_PARAM_CBANK
	.align		4
        /*00fc*/ 	.byte	0x04, 0x0a
        /*00fe*/ 	.short	(.L_43 - .L_42)
	.align		4
.L_42:
        /*0100*/ 	.word	index@(.nv.constant0.triton_poi_fused__native_batch_norm_legit_no_training_add_max_pool2d_with_indices_11)
        /*0104*/ 	.short	0x0210
        /*0106*/ 	.short	0x0064


	//----- nvinfo : EIATTR_SW_WAR
	.align		4
.L_43:
        /*0108*/ 	.byte	0x04, 0x36
        /*010a*/ 	.short	(.L_45 - .L_44)
.L_44:
        /*010c*/ 	.word	0x00000008
.L_45:


//--------------------- .nv.callgraph             --------------------------
	.section	.nv.callgraph,"",@"SHT_CUDA_CALLGRAPH"
	.align	4
	.sectionentsize	8
	.align		4
        /*0000*/ 	.word	0x00000000
	.align		4
        /*0004*/ 	.word	0xffffffff
	.align		4
        /*0008*/ 	.word	0x00000000
	.align		4
        /*000c*/ 	.word	0xfffffffe
	.align		4
        /*0010*/ 	.word	0x00000000
	.align		4
        /*0014*/ 	.word	0xfffffffd
	.align		4
        /*0018*/ 	.word	0x00000000
	.align		4
        /*001c*/ 	.word	0xfffffffc


//--------------------- .nv.constant4             --------------------------
	.section	.nv.constant4,"a",@progbits
	.align	8
	.align		8
.nv.constant4:
        /*0000*/ 	.dword	_$_str
	.align		8
        /*0008*/ 	.dword	_$_str_$_2


//--------------------- .text.triton_poi_fused__native_batch_norm_legit_no_training_add_max_pool2d_with_indices_11 --------------------------
	.section	.text.triton_poi_fused__native_batch_norm_legit_no_training_add_max_pool2d_with_indices_11,"ax",@progbits
	.align	128
        .global         triton_poi_fused__native_batch_norm_legit_no_training_add_max_pool2d_with_indices_11
        .type           triton_poi_fused__native_batch_norm_legit_no_training_add_max_pool2d_with_indices_11,@function
        .size           triton_poi_fused__native_batch_norm_legit_no_training_add_max_pool2d_with_indices_11,(.L_x_1 - triton_poi_fused__native_batch_norm_legit_no_training_add_max_pool2d_with_indices_11)
        .other          triton_poi_fused__native_batch_norm_legit_no_training_add_max_pool2d_with_indices_11,@"STO_CUDA_ENTRY STV_DEFAULT"
triton_poi_fused__native_batch_norm_legit_no_training_add_max_pool2d_with_indices_11:
.text.triton_poi_fused__native_batch_norm_legit_no_training_add_max_pool2d_with_indices_11:
[----:B------:R-:W-:Y:S01]  /*0000*/  LDC R1, c[0x0][0x28] ;  /* 0x00000a00ff017b82 */ /* 0x000fe20000000800 */
[----:B------:R-:W1:Y:S07]  /*0010*/  S2R R0, SR_TID.X ;  /* 0x0000000000007919 */ /* 0x000e6e0000002100 */
[----:B------:R-:W2:Y:S01]  /*0020*/  LDC.64 R12, c[0x0][0x220] ;  /* 0x00008800ff0c7b82 */ /* 0x000ea20000000a00 */
[----:B------:R-:W-:Y:S01]  /*0030*/  ULDC.64 UR4, c[0x0][0x208] ;  /* 0x0000820000047ab9 */ /* 0x000fe20000000a00 */
[----:B------:R-:W3:Y:S06]  /*0040*/  S2R R3, SR_CTAID.X ;  /* 0x0000000000037919 */ /* 0x000eec0000002500 */
[----:B------:R-:W4:Y:S08]  /*0050*/  LDC.64 R4, c[0x0][0x248] ;  /* 0x00009200ff047b82 */ /* 0x000f300000000a00 */
[----:B------:R-:W5:Y:S08]  /*0060*/  LDC.64 R10, c[0x0][0x210] ;  /* 0x00008400ff0a7b82 */ /* 0x000f700000000a00 */
[----:B------:R-:W5:Y:S01]  /*0070*/  LDC.64 R6, c[0x0][0x218] ;  /* 0x00008600ff067b82 */ /* 0x000f620000000a00 */
[----:B-1----:R-:W-:-:S07]  /*0080*/  SHF.L.U32 R0, R0, 0x1, RZ ;  /* 0x0000000100007819 */ /* 0x002fce00000006ff */
[----:B------:R-:W1:Y:S01]  /*0090*/  LDC.64 R22, c[0x0][0x228] ;  /* 0x00008a00ff167b82 */ /* 0x000e620000000a00 */
[----:B------:R-:W-:-:S04]  /*00a0*/  LOP3.LUT R0, R0, 0x1fe, RZ, 0xc0, !PT ;  /* 0x000001fe00007812 */ /* 0x000fc800078ec0ff */
[----:B---3--:R-:W-:-:S03]  /*00b0*/  LEA R0, R3, R0, 0x9 ;  /* 0x0000000003007211 */ /* 0x008fc600078e48ff */
[----:B------:R-:W3:Y:S02]  /*00c0*/  LDC.64 R8, c[0x0][0x230] ;  /* 0x00008c00ff087b82 */ /* 0x000ee40000000a00 */
[----:B------:R-:W-:-:S06]  /*00d0*/  IMAD.HI R2, R0, 0x2aaaaaab, RZ ;  /* 0x2aaaaaab00027827 */ /* 0x000fcc00078e02ff */
[----:B------:R-:W3:Y:S01]  /*00e0*/  LDC.64 R20, c[0x0][0x240] ;  /* 0x00009000ff147b82 */ /* 0x000ee20000000a00 */
[----:B------:R-:W-:-:S04]  /*00f0*/  SHF.R.U32.HI R3, RZ, 0x1f, R2 ;  /* 0x0000001fff037819 */ /* 0x000fc80000011602 */
[----:B------:R-:W-:-:S03]  /*0100*/  LEA.HI R3, R2, R3, RZ, 0x1d ;  /* 0x0000000302037211 */ /* 0x000fc600078fe8ff */
[----:B------:R-:W3:Y:S02]  /*0110*/  LDC.64 R14, c[0x0][0x250] ;  /* 0x00009400ff0e7b82 */ /* 0x000ee40000000a00 */
[----:B------:R-:W-:-:S04]  /*0120*/  IMAD R19, R3, -0x30, R0 ;  /* 0xffffffd003137824 */ /* 0x000fc800078e0200 */
[C---:B--2---:R-:W-:Y:S02]  /*0130*/  IMAD.WIDE R12, R19.reuse, 0x4, R12 ;  /* 0x00000004130c7825 */ /* 0x044fe400078e020c */
[----:B------:R-:W2:Y:S04]  /*0140*/  LDC.64 R2, c[0x0][0x238] ;  /* 0x00008e00ff027b82 */ /* 0x000ea80000000a00 */
[----:B------:R-:W2:Y:S01]  /*0150*/  LDG.E.EL.64 R12, desc[UR4][R12.64] ;  /* 0x000000040c0c7981 */ /* 0x000ea2000c2e1b00 */
[----:B----4-:R-:W-:-:S03]  /*0160*/  IMAD.WIDE R4, R19, 0x4, R4 ;  /* 0x0000000413047825 */ /* 0x010fc600078e0204 */
[----:B------:R-:W4:Y:S03]  /*0170*/  LDC.64 R16, c[0x0][0x258] ;  /* 0x00009600ff107b82 */ /* 0x000f260000000a00 */
[----:B------:R-:W2:Y:S01]  /*0180*/  LDG.E.EL.64 R4, desc[UR4][R4.64] ;  /* 0x0000000404047981 */ /* 0x000ea2000c2e1b00 */
[----:B-----5:R-:W-:-:S04]  /*0190*/  IMAD.WIDE R10, R0, 0x4, R10 ;  /* 0x00000004000a7825 */ /* 0x020fc800078e020a */
[C---:B0-----:R-:W-:Y:S02]  /*01a0*/  IMAD.WIDE R6, R19.reuse, 0x4, R6 ;  /* 0x0000000413067825 */ /* 0x041fe400078e0206 */
[----:B------:R-:W5:Y:S04]  /*01b0*/  LDG.E.64 R10, desc[UR4][R10.64] ;  /* 0x000000040a0a7981 */ /* 0x000f68000c1e1b00 */
[----:B------:R-:W5:Y:S01]  /*01c0*/  LDG.E.EL.64 R6, desc[UR4][R6.64] ;  /* 0x0000000406067981 */ /* 0x000f62000c2e1b00 */
[----:B-1----:R-:W-:-:S04]  /*01d0*/  IMAD.WIDE R24, R19, 0x4, R22 ;  /* 0x0000000413187825 */ /* 0x002fc800078e0216 */
[C---:B---3--:R-:W-:Y:S02]  /*01e0*/  IMAD.WIDE R26, R19.reuse, 0x4, R8 ;  /* 0x00000004131a7825 */ /* 0x048fe400078e0208 */
[----:B------:R0:W3:Y:S02]  /*01f0*/  LDG.E.EL.64 R8, desc[UR4][R24.64] ;  /* 0x0000000418087981 */ /* 0x0000e4000c2e1b00 */
[----:B--2---:R-:W-:Y:S02]  /*0200*/  IMAD.WIDE R22, R0, 0x4, R2 ;  /* 0x0000000400167825 */ /* 0x004fe400078e0202 */
[----:B------:R1:W3:Y:S02]  /*0210*/  LDG.E.EL.64 R2, desc[UR4][R26.64] ;  /* 0x000000041a027981 */ /* 0x0002e4000c2e1b00 */
[C---:B------:R-:W-:Y:S02]  /*0220*/  IMAD.WIDE R20, R19.reuse, 0x4, R20 ;  /* 0x0000000413147825 */ /* 0x040fe400078e0214 */
[----:B------:R-:W2:Y:S02]  /*0230*/  LDG.E.64 R22, desc[UR4][R22.64] ;  /* 0x0000000416167981 */ /* 0x000ea4000c1e1b00 */
[----:B------:R-:W-:-:S02]  /*0240*/  IMAD.WIDE R14, R19, 0x4, R14 ;  /* 0x00000004130e7825 */ /* 0x000fc400078e020e */
[----:B------:R-:W2:Y:S02]  /*0250*/  LDG.E.EL.64 R20, desc[UR4][R20.64] ;  /* 0x0000000414147981 */ /* 0x000ea4000c2e1b00 */
[----:B----4-:R-:W-:Y:S02]  /*0260*/  IMAD.WIDE R16, R19, 0x4, R16 ;  /* 0x0000000413107825 */ /* 0x010fe400078e0210 */
[----:B------:R-:W4:Y:S04]  /*0270*/  LDG.E.EL.64 R14, desc[UR4][R14.64] ;  /* 0x000000040e0e7981 */ /* 0x000f28000c2e1b00 */
[----:B------:R-:W4:Y:S01]  /*0280*/  LDG.E.EL.64 R16, desc[UR4][R16.64] ;  /* 0x0000000410107981 */ /* 0x000f22000c2e1b00 */
[----:B------:R-:W-:Y:S01]  /*0290*/  FADD R18, R12, 9.9999997473787516356e-06 ;  /* 0x3727c5ac0c127421 */ /* 0x000fe20000000000 */
[----:B------:R-:W-:-:S05]  /*02a0*/  FADD R13, R13, 9.9999997473787516356e-06 ;  /* 0x3727c5ac0d0d7421 */ /* 0x000fca0000000000 */
[----:B------:R-:W0:Y:S08]  /*02b0*/  MUFU.SQRT R18, R18 ;  /* 0x0000001200127308 */ /* 0x000e300000002000 */
[----:B------:R-:W1:Y:S01]  /*02c0*/  MUFU.SQRT R13, R13 ;  /* 0x0000000d000d7308 */ /* 0x000e620000002000 */
[----:B------:R-:W-:Y:S01]  /*02d0*/  FADD R4, R4, 9.9999997473787516356e-06 ;  /* 0x3727c5ac04047421 */ /* 0x000fe20000000000 */
[----:B------:R-:W-:Y:S01]  /*02e0*/  FADD R12, R5, 9.9999997473787516356e-06 ;  /* 0x3727c5ac050c7421 */ /* 0x000fe20000000000 */
[----:B0-----:R-:W-:-:S05]  /*02f0*/  FSETP.GT.AND P6, PT, R18, 8.50705917302346158658e+37, PT ;  /* 0x7e8000001200780b */ /* 0x001fca0003fc4000 */
[----:B------:R-:W0:Y:S01]  /*0300*/  MUFU.SQRT R4, R4 ;  /* 0x0000000400047308 */ /* 0x000e220000002000 */
[----:B------:R-:W-:Y:S02]  /*0310*/  FSETP.GEU.AND P4, PT, R18, 1.175494350822287508e-38, PT ;  /* 0x008000001200780b */ /* 0x000fe40003f8e000 */
[----:B-1----:R-:W-:-:S05]  /*0320*/  FSETP.GT.AND P5, PT, R13, 8.50705917302346158658e+37, PT ;  /* 0x7e8000000d00780b */ /* 0x002fca0003fa4000 */
[----:B------:R-:W1:Y:S01]  /*0330*/  MUFU.SQRT R12, R12 ;  /* 0x0000000c000c7308 */ /* 0x000e620000002000 */
[----:B------:R-:W-:Y:S01]  /*0340*/  FSETP.GEU.AND P3, PT, R13, 1.175494350822287508e-38, PT ;  /* 0x008000000d00780b */ /* 0x000fe20003f6e000 */
[----:B------:R-:W-:Y:S01]  /*0350*/  HFMA2.MMA R5, -RZ, RZ, 1.625, 0 ;  /* 0x3e800000ff057435 */ /* 0x000fe200000001ff */
[----:B------:R-:W-:Y:S01]  /*0360*/  @P6 FMUL R18, R18, 0.25 ;  /* 0x3e80000012126820 */ /* 0x000fe20000400000 */
[----:B0-----:R-:W-:-:S03]  /*0370*/  FSETP.GT.AND P2, PT, R4, 8.50705917302346158658e+37, PT ;  /* 0x7e8000000400780b */ /* 0x001fc60003f44000 */
[----:B------:R-:W-:Y:S01]  /*0380*/  @!P4 FMUL R18, R18, 16777216 ;  /* 0x4b8000001212c820 */ /* 0x000fe20000400000 */
[----:B------:R-:W-:Y:S01]  /*0390*/  @P5 FMUL R13, R13, 0.25 ;  /* 0x3e8000000d0d5820 */ /* 0x000fe20000400000 */
[----:B-1----:R-:W-:-:S05]  /*03a0*/  FSETP.GT.AND P1, PT, R12, 8.50705917302346158658e+37, PT ;  /* 0x7e8000000c00780b */ /* 0x002fca0003f24000 */
[----:B------:R-:W-:Y:S01]  /*03b0*/  @!P3 FMUL R13, R13, 16777216 ;  /* 0x4b8000000d0db820 */ /* 0x000fe20000400000 */
[C---:B------:R-:W-:Y:S02]  /*03c0*/  FSEL R19, R5.reuse, 1, P6 ;  /* 0x3f80000005137808 */ /* 0x040fe40003000000 */
[----:B------:R-:W-:Y:S02]  /*03d0*/  FSETP.GEU.AND P0, PT, R4, 1.175494350822287508e-38, PT ;  /* 0x008000000400780b */ /* 0x000fe40003f0e000 */
[----:B------:R-:W-:Y:S01]  /*03e0*/  FSETP.GEU.AND P6, PT, R12, 1.175494350822287508e-38, PT ;  /* 0x008000000c00780b */ /* 0x000fe20003fce000 */
[----:B------:R-:W0:Y:S01]  /*03f0*/  MUFU.RCP R18, R18 ;  /* 0x0000001200127308 */ /* 0x000e220000001000 */
[----:B------:R-:W-:Y:S01]  /*0400*/  @P2 FMUL R4, R4, 0.25 ;  /* 0x3e80000004042820 */ /* 0x000fe20000400000 */
[----:B------:R-:W-:-:S06]  /*0410*/  FSEL R24, R5, 1, P5 ;  /* 0x3f80000005187808 */ /* 0x000fcc0002800000 */
[----:B------:R-:W1:Y:S01]  /*0420*/  MUFU.RCP R13, R13 ;  /* 0x0000000d000d7308 */ /* 0x000e620000001000 */
[----:B------:R-:W-:Y:S01]  /*0430*/  @P1 FMUL R12, R12, 0.25 ;  /* 0x3e8000000c0c1820 */ /* 0x000fe20000400000 */
[----:B------:R-:W-:Y:S01]  /*0440*/  @!P0 FMUL R4, R4, 16777216 ;  /* 0x4b80000004048820 */ /* 0x000fe20000400000 */
[----:B------:R-:W-:Y:S01]  /*0450*/  @!P4 FMUL R19, R19, 16777216 ;  /* 0x4b8000001313c820 */ /* 0x000fe20000400000 */
[----:B------:R-:W-:Y:S01]  /*0460*/  @!P3 FMUL R24, R24, 16777216 ;  /* 0x4b8000001818b820 */ /* 0x000fe20000400000 */
[----:B------:R-:W-:Y:S01]  /*0470*/  @!P6 FMUL R12, R12, 16777216 ;  /* 0x4b8000000c0ce820 */ /* 0x000fe20000400000 */
[----:B-----5:R-:W-:Y:S01]  /*0480*/  FADD R25, R10, -R6 ;  /* 0x800000060a197221 */ /* 0x020fe20000000000 */
[----:B------:R-:W-:Y:S01]  /*0490*/  FADD R26, R11, -R7 ;  /* 0x800000070b1a7221 */ /* 0x000fe20000000000 */
[----:B0-----:R-:W-:Y:S01]  /*04a0*/  FMUL R18, R18, R19 ;  /* 0x0000001312127220 */ /* 0x001fe20000400000 */
[----:B------:R-:W0:Y:S01]  /*04b0*/  LDC.64 R10, c[0x0][0x260] ;  /* 0x00009800ff0a7b82 */ /* 0x000e220000000a00 */
[----:B------:R-:W5:Y:S01]  /*04c0*/  MUFU.RCP R4, R4 ;  /* 0x0000000400047308 */ /* 0x000f620000001000 */
[----:B-1----:R-:W-:-:S06]  /*04d0*/  FMUL R13, R13, R24 ;  /* 0x000000180d0d7220 */ /* 0x002fcc0000400000 */
[----:B------:R-:W1:Y:S01]  /*04e0*/  LDC.64 R6, c[0x0][0x268] ;  /* 0x00009a00ff067b82 */ /* 0x000e620000000a00 */
[----:B------:R-:W4:Y:S01]  /*04f0*/  MUFU.RCP R12, R12 ;  /* 0x0000000c000c7308 */ /* 0x000f220000001000 */
[----:B------:R-:W-:Y:S01]  /*0500*/  FMUL R25, R18, R25 ;  /* 0x0000001912197220 */ /* 0x000fe20000400000 */
[----:B------:R-:W-:Y:S01]  /*0510*/  FMUL R26, R13, R26 ;  /* 0x0000001a0d1a7220 */ /* 0x000fe20000400000 */
[C---:B------:R-:W-:Y:S02]  /*0520*/  FSEL R13, R5.reuse, 1, P2 ;  /* 0x3f800000050d7808 */ /* 0x040fe40001000000 */
[----:B------:R-:W-:Y:S01]  /*0530*/  FSEL R5, R5, 1, P1 ;  /* 0x3f80000005057808 */ /* 0x000fe20000800000 */
[----:B---3--:R-:W-:Y:S01]  /*0540*/  FFMA R25, R8, R25, R2 ;  /* 0x0000001908197223 */ /* 0x008fe20000000002 */
[----:B------:R-:W-:Y:S01]  /*0550*/  FFMA R26, R9, R26, R3 ;  /* 0x0000001a091a7223 */ /* 0x000fe20000000003 */
[----:B------:R-:W-:Y:S02]  /*0560*/  @!P0 FMUL R13, R13, 16777216 ;  /* 0x4b8000000d0d8820 */ /* 0x000fe40000400000 */
[----:B------:R-:W-:Y:S01]  /*0570*/  @!P6 FMUL R5, R5, 16777216 ;  /* 0x4b8000000505e820 */ /* 0x000fe20000400000 */
[----:B--2---:R-:W-:Y:S01]  /*0580*/  FADD R22, R22, R25 ;  /* 0x0000001916167221 */ /* 0x004fe20000000000 */
[----:B------:R-:W-:Y:S01]  /*0590*/  FADD R23, R23, R26 ;  /* 0x0000001a17177221 */ /* 0x000fe20000000000 */
[----:B-----5:R-:W-:Y:S01]  /*05a0*/  FMUL R13, R4, R13 ;  /* 0x0000000d040d7220 */ /* 0x020fe20000400000 */
[----:B----4-:R-:W-:Y:S01]  /*05b0*/  FMUL R12, R12, R5 ;  /* 0x000000050c0c7220 */ /* 0x010fe20000400000 */
[----:B------:R-:W-:Y:S01]  /*05c0*/  FADD R20, -R20, R22 ;  /* 0x0000001614147221 */ /* 0x000fe20000000100 */
[----:B------:R-:W-:-:S03]  /*05d0*/  FADD R21, -R21, R23 ;  /* 0x0000001715157221 */ /* 0x000fc60000000100 */
[----:B------:R-:W-:Y:S01]  /*05e0*/  FMUL R13, R20, R13 ;  /* 0x0000000d140d7220 */ /* 0x000fe20000400000 */
[----:B------:R-:W-:Y:S01]  /*05f0*/  FMUL R12, R21, R12 ;  /* 0x0000000c150c7220 */ /* 0x000fe20000400000 */
[----:B0-----:R-:W-:-:S04]  /*0600*/  IMAD.WIDE R10, R0, 0x4, R10 ;  /* 0x00000004000a7825 */ /* 0x001fc800078e020a */
[----:B------:R-:W-:Y:S01]  /*0610*/  FFMA R14, R14, R13, R16 ;  /* 0x0000000d0e0e7223 */ /* 0x000fe20000000010 */
[----:B------:R-:W-:Y:S01]  /*0620*/  FFMA R15, R15, R12, R17 ;  /* 0x0000000c0f0f7223 */ /* 0x000fe20000000011 */
[----:B-1----:R-:W-:Y:S01]  /*0630*/  IMAD.WIDE R6, R0, 0x4, R6 ;  /* 0x0000000400067825 */ /* 0x002fe200078e0206 */
[----:B------:R-:W-:Y:S04]  /*0640*/  STG.E.64 desc[UR4][R10.64], R22 ;  /* 0x000000160a007986 */ /* 0x000fe8000c101b04 */
[----:B------:R-:W-:Y:S01]  /*0650*/  STG.E.64 desc[UR4][R6.64], R14 ;  /* 0x0000000e06007986 */ /* 0x000fe2000c101b04 */
[----:B------:R-:W-:Y:S05]  /*0660*/  EXIT ;  /* 0x000000000000794d */ /* 0x000fea0003800000 */
.L_x_0:
[----:B------:R-:W-:-:S00]  /*0670*/  BRA `(.L_x_0) ;  /* 0xfffffffc00fc7947 */ /* 0x000fc0000383ffff */
[----:B------:R-:W-:-:S00]  /*0680*/  NOP ;  /* 0x0000000000007918 */ /* 0x000fc00000000000 */
[----:B------:R-:W-:-:S00]  /*0690*/  NOP ;  /* 0x0000000000007918 */ /* 0x000fc00000000000 */
[----:B------:R-:W-:-:S00]  /*06a0*/  NOP ;  /* 0x0000000000007918 */ /* 0x000fc00000000000 */
[----:B------:R-:W-:-:S00]  /*06b0*/  NOP ;  /* 0x0000000000007918 */ /* 0x000fc00000000000 */
[----:B------:R-:W-:-:S00]  /*06c0*/  NOP ;  /* 0x0000000000007918 */ /* 0x000fc00000000000 */
[----:B------:R-:W-:-:S00]  /*06d0*/  NOP ;  /* 0x0000000000007918 */ /* 0x000fc00000000000 */
[----:B------:R-:W-:-:S00]  /*06e0*/  NOP ;  /* 0x0000000000007918 */ /* 0x000fc00000000000 */
[----:B------:R-:W-:-:S00]  /*06f0*/  NOP ;  /* 0x0000000000007918 */ /* 0x000fc00000000000 */
.L_x_1:


//--------------------- .nv.global.init           --------------------------
	.section	.nv.global.init,"aw",@progbits
.nv.global.init:
	.type		_$_str,@object
	.size		_$_str,(_$_str_$_2 - _$_str)
_$_str:
        /*0000*/ 	.byte	0x5f, 0x5f, 0x43, 0x55, 0x44, 0x41, 0x5f, 0x46, 0x54, 0x5a, 0x00
	.type		_$_str_$_2,@object
	.size		_$_str_$_2,(.L_1 - _$_str_$_2)
_$_str_$_2:
        /*000b*/ 	.byte	0x5f, 0x5f, 0x43, 0x55, 0x44, 0x41, 0x5f, 0x50, 0x52, 0x45, 0x43, 0x5f, 0x53, 0x51, 0x52, 0x54
        /*001b*/ 	.byte	0x00
.L_1:


//--------------------- .nv.constant0.triton_poi_fused__native_batch_norm_legit_no_training_add_max_pool2d_with_indices_11 --------------------------
	.section	.nv.constant0.triton_poi_fused__native_batch_norm_legit_no_training_add_max_pool2d_with_indices_11,"a",@progbits
	.sectionflags	@""
	.align	4
.nv.constant0.triton_poi_fused__native_batch_norm_legit_no_training_add_max_pool2d_with_indices_11:
	.zero		628
